//
// Generated by NVIDIA NVVM Compiler
//
// Compiler Build ID: CL-36424714
// Cuda compilation tools, release 13.0, V13.0.88
// Based on NVVM 20.0.0
//

.version 9.0
.target sm_100
.address_size 64

	// .globl	_Z22histogram_naive_kernelPKjPjm
.extern .shared .align 16 .b8 s_bins[];

.visible .entry _Z22histogram_naive_kernelPKjPjm(
	.param .u64 .ptr .align 1 _Z22histogram_naive_kernelPKjPjm_param_0,
	.param .u64 .ptr .align 1 _Z22histogram_naive_kernelPKjPjm_param_1,
	.param .u64 _Z22histogram_naive_kernelPKjPjm_param_2
)
{
	.reg .pred 	%p<3>;
	.reg .b32 	%r<12>;
	.reg .b64 	%rd<14>;

	ld.param.u64 	%rd6, [_Z22histogram_naive_kernelPKjPjm_param_0];
	ld.param.u64 	%rd7, [_Z22histogram_naive_kernelPKjPjm_param_1];
	ld.param.u64 	%rd8, [_Z22histogram_naive_kernelPKjPjm_param_2];
	mov.u32 	%r6, %ctaid.x;
	mov.u32 	%r1, %ntid.x;
	mov.u32 	%r7, %tid.x;
	mad.lo.s32 	%r11, %r6, %r1, %r7;
	cvt.s64.s32 	%rd13, %r11;
	setp.le.u64 	%p1, %rd8, %rd13;
	@%p1 bra 	$L__BB0_3;
	mov.u32 	%r8, %nctaid.x;
	mul.lo.s32 	%r3, %r8, %r1;
	cvta.to.global.u64 	%rd2, %rd6;
	cvta.to.global.u64 	%rd3, %rd7;
$L__BB0_2:
	shl.b64 	%rd9, %rd13, 2;
	add.s64 	%rd10, %rd2, %rd9;
	ld.global.u32 	%r9, [%rd10];
	mul.wide.u32 	%rd11, %r9, 4;
	add.s64 	%rd12, %rd3, %rd11;
	atom.global.add.u32 	%r10, [%rd12], 1;
	add.s32 	%r11, %r11, %r3;
	cvt.s64.s32 	%rd13, %r11;
	setp.gt.u64 	%p2, %rd8, %rd13;
	@%p2 bra 	$L__BB0_2;
$L__BB0_3:
	ret;

}
	// .globl	_Z27histogram_shared_mem_kernelPKjPjmi
.visible .entry _Z27histogram_shared_mem_kernelPKjPjmi(
	.param .u64 .ptr .align 1 _Z27histogram_shared_mem_kernelPKjPjmi_param_0,
	.param .u64 .ptr .align 1 _Z27histogram_shared_mem_kernelPKjPjmi_param_1,
	.param .u64 _Z27histogram_shared_mem_kernelPKjPjmi_param_2,
	.param .u32 _Z27histogram_shared_mem_kernelPKjPjmi_param_3
)
{
	.reg .pred 	%p<8>;
	.reg .b32 	%r<31>;
	.reg .b64 	%rd<14>;

	ld.param.u64 	%rd6, [_Z27histogram_shared_mem_kernelPKjPjmi_param_0];
	ld.param.u64 	%rd7, [_Z27histogram_shared_mem_kernelPKjPjmi_param_1];
	ld.param.u64 	%rd8, [_Z27histogram_shared_mem_kernelPKjPjmi_param_2];
	ld.param.u32 	%r12, [_Z27histogram_shared_mem_kernelPKjPjmi_param_3];
	mov.u32 	%r13, %ctaid.x;
	mov.u32 	%r1, %ntid.x;
	mov.u32 	%r30, %tid.x;
	mad.lo.s32 	%r29, %r13, %r1, %r30;
	setp.ge.s32 	%p1, %r30, %r12;
	@%p1 bra 	$L__BB1_3;
	mov.u32 	%r15, s_bins;
	mov.u32 	%r28, %r30;
$L__BB1_2:
	shl.b32 	%r14, %r28, 2;
	add.s32 	%r16, %r15, %r14;
	mov.b32 	%r17, 0;
	st.shared.u32 	[%r16], %r17;
	add.s32 	%r28, %r28, %r1;
	setp.lt.s32 	%p2, %r28, %r12;
	@%p2 bra 	$L__BB1_2;
$L__BB1_3:
	bar.sync 	0;
	cvt.s64.s32 	%rd13, %r29;
	setp.le.u64 	%p3, %rd8, %rd13;
	@%p3 bra 	$L__BB1_6;
	mov.u32 	%r18, %nctaid.x;
	mul.lo.s32 	%r6, %r18, %r1;
	cvta.to.global.u64 	%rd2, %rd6;
	mov.u32 	%r21, s_bins;
$L__BB1_5:
	shl.b64 	%rd9, %rd13, 2;
	add.s64 	%rd10, %rd2, %rd9;
	ld.global.u32 	%r19, [%rd10];
	shl.b32 	%r20, %r19, 2;
	add.s32 	%r22, %r21, %r20;
	atom.shared.add.u32 	%r23, [%r22], 1;
	add.s32 	%r29, %r29, %r6;
	cvt.s64.s32 	%rd13, %r29;
	setp.gt.u64 	%p4, %rd8, %rd13;
	@%p4 bra 	$L__BB1_5;
$L__BB1_6:
	setp.ge.s32 	%p5, %r30, %r12;
	bar.sync 	0;
	@%p5 bra 	$L__BB1_11;
	cvta.to.global.u64 	%rd5, %rd7;
	mov.u32 	%r25, s_bins;
$L__BB1_8:
	shl.b32 	%r24, %r30, 2;
	add.s32 	%r26, %r25, %r24;
	ld.shared.u32 	%r10, [%r26];
	setp.eq.s32 	%p6, %r10, 0;
	@%p6 bra 	$L__BB1_10;
	mul.wide.s32 	%rd11, %r30, 4;
	add.s64 	%rd12, %rd5, %rd11;
	atom.global.add.u32 	%r27, [%rd12], %r10;
$L__BB1_10:
	add.s32 	%r30, %r30, %r1;
	setp.lt.s32 	%p7, %r30, %r12;
	@%p7 bra 	$L__BB1_8;
$L__BB1_11:
	ret;

}


// ===== COMPILED SASS (sm_100) =====

	.target	sm_100

	.elftype	@"ET_EXEC"


//--------------------- .note.nv.tkinfo           --------------------------
	.section	.note.nv.tkinfo,"",@"SHT_NOTE"
	.sectionflags	@"SHF_NOTE_NV_TKINFO"
	.tkinfo
        /*0018*/ 	.word	0x00000002
        /*0030*/ 	.string	""
        /*0030*/ 	.string	"ptxas"
        /*0030*/ 	.string	"Cuda compilation tools, release 13.0, V13.0.88"
        /*0030*/ 	.string	"Build cuda_13.0.r13.0/compiler.36424714_0"
        /*0030*/ 	.string	"-arch sm_100 -m 64 "



//--------------------- .note.nv.cuinfo           --------------------------
	.section	.note.nv.cuinfo,"",@"SHT_NOTE"
	.sectionflags	@"SHF_NOTE_NV_CUINFO"
        /*0018*/ 	.short	0x0002
        /*001a*/ 	.short	0x0064
        /*001c*/ 	.short	0x0082
	.zero		2


//--------------------- .nv.info                  --------------------------
	.section	.nv.info,"",@"SHT_CUDA_INFO"
	.align	4


	//----- nvinfo : EIATTR_REGCOUNT
	.align		4
        /*0000*/ 	.byte	0x04, 0x2f
        /*0002*/ 	.short	(.L_1 - .L_0)
	.align		4
.L_0:
        /*0004*/ 	.word	index@(_Z22histogram_naive_kernelPKjPjm)
        /*0008*/ 	.word	0x00000010


	//----- nvinfo : EIATTR_FRAME_SIZE
	.align		4
.L_1:
        /*000c*/ 	.byte	0x04, 0x11
        /*000e*/ 	.short	(.L_3 - .L_2)
	.align		4
.L_2:
        /*0010*/ 	.word	index@(_Z22histogram_naive_kernelPKjPjm)
        /*0014*/ 	.word	0x00000000


	//----- nvinfo : EIATTR_REGCOUNT
	.align		4
.L_3:
        /*0018*/ 	.byte	0x04, 0x2f
        /*001a*/ 	.short	(.L_5 - .L_4)
	.align		4
.L_4:
        /*001c*/ 	.word	index@(_Z27histogram_shared_mem_kernelPKjPjmi)
        /*0020*/ 	.word	0x0000000c


	//----- nvinfo : EIATTR_FRAME_SIZE
	.align		4
.L_5:
        /*0024*/ 	.byte	0x04, 0x11
        /*0026*/ 	.short	(.L_7 - .L_6)
	.align		4
.L_6:
        /*0028*/ 	.word	index@(_Z27histogram_shared_mem_kernelPKjPjmi)
        /*002c*/ 	.word	0x00000000


	//----- nvinfo : EIATTR_MIN_STACK_SIZE
	.align		4
.L_7:
        /*0030*/ 	.byte	0x04, 0x12
        /*0032*/ 	.short	(.L_9 - .L_8)
	.align		4
.L_8:
        /*0034*/ 	.word	index@(_Z27histogram_shared_mem_kernelPKjPjmi)
        /*0038*/ 	.word	0x00000000


	//----- nvinfo : EIATTR_MIN_STACK_SIZE
	.align		4
.L_9:
        /*003c*/ 	.byte	0x04, 0x12
        /*003e*/ 	.short	(.L_11 - .L_10)
	.align		4
.L_10:
        /*0040*/ 	.word	index@(_Z22histogram_naive_kernelPKjPjm)
        /*0044*/ 	.word	0x00000000
.L_11:


//--------------------- .nv.compat                --------------------------
	.section	.nv.compat,"",@"SHT_CUDA_COMPAT_INFO"
	.align	4
        /*0000*/ 	.byte	0x02, 0x09, 0x00, 0x00, 0x02, 0x02, 0x01, 0x00, 0x02, 0x05, 0x05, 0x00, 0x03, 0x07, 0x01, 0x01
        /*0010*/ 	.byte	0x02, 0x03, 0x00, 0x00, 0x02, 0x06, 0x01, 0x00, 0x04, 0x0b, 0x08, 0x00, 0x09, 0x00, 0x00, 0x00
        /*0020*/ 	.byte	0x00, 0x00, 0x00, 0x00


//--------------------- .nv.info._Z27histogram_shared_mem_kernelPKjPjmi --------------------------
	.section	.nv.info._Z27histogram_shared_mem_kernelPKjPjmi,"",@"SHT_CUDA_INFO"
	.sectionflags	@""
	.align	4


	//----- nvinfo : EIATTR_CUDA_API_VERSION
	.align		4
        /*0000*/ 	.byte	0x04, 0x37
        /*0002*/ 	.short	(.L_13 - .L_12)
.L_12:
        /*0004*/ 	.word	0x00000082


	//----- nvinfo : EIATTR_KPARAM_INFO
	.align		4
.L_13:
        /*0008*/ 	.byte	0x04, 0x17
        /*000a*/ 	.short	(.L_15 - .L_14)
.L_14:
        /*000c*/ 	.word	0x00000000
        /*0010*/ 	.short	0x0003
        /*0012*/ 	.short	0x0018
        /*0014*/ 	.byte	0x00, 0xf0, 0x11, 0x00


	//----- nvinfo : EIATTR_KPARAM_INFO
	.align		4
.L_15:
        /*0018*/ 	.byte	0x04, 0x17
        /*001a*/ 	.short	(.L_17 - .L_16)
.L_16:
        /*001c*/ 	.word	0x00000000
        /*0020*/ 	.short	0x0002
        /*0022*/ 	.short	0x0010
        /*0024*/ 	.byte	0x00, 0xf0, 0x21, 0x00


	//----- nvinfo : EIATTR_KPARAM_INFO
	.align		4
.L_17:
        /*0028*/ 	.byte	0x04, 0x17
        /*002a*/ 	.short	(.L_19 - .L_18)
.L_18:
        /*002c*/ 	.word	0x00000000
        /*0030*/ 	.short	0x0001
        /*0032*/ 	.short	0x0008
        /*0034*/ 	.byte	0x00, 0xf5, 0x21, 0x00


	//----- nvinfo : EIATTR_KPARAM_INFO
	.align		4
.L_19:
        /*0038*/ 	.byte	0x04, 0x17
        /*003a*/ 	.short	(.L_21 - .L_20)
.L_20:
        /*003c*/ 	.word	0x00000000
        /*0040*/ 	.short	0x0000
        /*0042*/ 	.short	0x0000
        /*0044*/ 	.byte	0x00, 0xf5, 0x21, 0x00


	//----- nvinfo : EIATTR_SPARSE_MMA_MASK
	.align		4
.L_21:
        /*0048*/ 	.byte	0x03, 0x50
        /*004a*/ 	.short	0x0000


	//----- nvinfo : EIATTR_MAXREG_COUNT
	.align		4
        /*004c*/ 	.byte	0x03, 0x1b
        /*004e*/ 	.short	0x00ff


	//----- nvinfo : EIATTR_NUM_BARRIERS
	.align		4
        /*0050*/ 	.byte	0x02, 0x4c
        /*0052*/ 	.byte	0x01
	.zero		1


	//----- nvinfo : EIATTR_MERCURY_ISA_VERSION
	.align		4
        /*0054*/ 	.byte	0x03, 0x5f
        /*0056*/ 	.short	0x0101


	//----- nvinfo : EIATTR_VRC_CTA_INIT_COUNT
	.align		4
        /*0058*/ 	.byte	0x02, 0x4a
	.zero		1
	.zero		1


	//----- nvinfo : EIATTR_EXIT_INSTR_OFFSETS
	.align		4
        /*005c*/ 	.byte	0x04, 0x1c
        /*005e*/ 	.short	(.L_23 - .L_22)


	//   ....[0]....
.L_22:
        /*0060*/ 	.word	0x000002e0


	//   ....[1]....
        /*0064*/ 	.word	0x000003f0


	//----- nvinfo : EIATTR_CRS_STACK_SIZE
	.align		4
.L_23:
        /*0068*/ 	.byte	0x04, 0x1e
        /*006a*/ 	.short	(.L_25 - .L_24)
.L_24:
        /*006c*/ 	.word	0x00000000


	//----- nvinfo : EIATTR_CBANK_PARAM_SIZE
	.align		4
.L_25:
        /*0070*/ 	.byte	0x03, 0x19
        /*0072*/ 	.short	0x001c


	//----- nvinfo : EIATTR_PARAM_CBANK
	.align		4
        /*0074*/ 	.byte	0x04, 0x0a
        /*0076*/ 	.short	(.L_27 - .L_26)
	.align		4
.L_26:
        /*0078*/ 	.word	index@(.nv.constant0._Z27histogram_shared_mem_kernelPKjPjmi)
        /*007c*/ 	.short	0x0380
        /*007e*/ 	.short	0x001c


	//----- nvinfo : EIATTR_SW_WAR
	.align		4
.L_27:
        /*0080*/ 	.byte	0x04, 0x36
        /*0082*/ 	.short	(.L_29 - .L_28)
.L_28:
        /*0084*/ 	.word	0x00000008
.L_29:


//--------------------- .nv.info._Z22histogram_naive_kernelPKjPjm --------------------------
	.section	.nv.info._Z22histogram_naive_kernelPKjPjm,"",@"SHT_CUDA_INFO"
	.sectionflags	@""
	.align	4


	//----- nvinfo : EIATTR_CUDA_API_VERSION
	.align		4
        /*0000*/ 	.byte	0x04, 0x37
        /*0002*/ 	.short	(.L_31 - .L_30)
.L_30:
        /*0004*/ 	.word	0x00000082


	//----- nvinfo : EIATTR_KPARAM_INFO
	.align		4
.L_31:
        /*0008*/ 	.byte	0x04, 0x17
        /*000a*/ 	.short	(.L_33 - .L_32)
.L_32:
        /*000c*/ 	.word	0x00000000
        /*0010*/ 	.short	0x0002
        /*0012*/ 	.short	0x0010
        /*0014*/ 	.byte	0x00, 0xf0, 0x21, 0x00


	//----- nvinfo : EIATTR_KPARAM_INFO
	.align		4
.L_33:
        /*0018*/ 	.byte	0x04, 0x17
        /*001a*/ 	.short	(.L_35 - .L_34)
.L_34:
        /*001c*/ 	.word	0x00000000
        /*0020*/ 	.short	0x0001
        /*0022*/ 	.short	0x0008
        /*0024*/ 	.byte	0x00, 0xf5, 0x21, 0x00


	//----- nvinfo : EIATTR_KPARAM_INFO
	.align		4
.L_35:
        /*0028*/ 	.byte	0x04, 0x17
        /*002a*/ 	.short	(.L_37 - .L_36)
.L_36:
        /*002c*/ 	.word	0x00000000
        /*0030*/ 	.short	0x0000
        /*0032*/ 	.short	0x0000
        /*0034*/ 	.byte	0x00, 0xf5, 0x21, 0x00


	//----- nvinfo : EIATTR_SPARSE_MMA_MASK
	.align		4
.L_37:
        /*0038*/ 	.byte	0x03, 0x50
        /*003a*/ 	.short	0x0000


	//----- nvinfo : EIATTR_MAXREG_COUNT
	.align		4
        /*003c*/ 	.byte	0x03, 0x1b
        /*003e*/ 	.short	0x00ff


	//----- nvinfo : EIATTR_MERCURY_ISA_VERSION
	.align		4
        /*0040*/ 	.byte	0x03, 0x5f
        /*0042*/ 	.short	0x0101


	//----- nvinfo : EIATTR_VRC_CTA_INIT_COUNT
	.align		4
        /*0044*/ 	.byte	0x02, 0x4a
	.zero		1
	.zero		1


	//----- nvinfo : EIATTR_EXIT_INSTR_OFFSETS
	.align		4
        /*0048*/ 	.byte	0x04, 0x1c
        /*004a*/ 	.short	(.L_39 - .L_38)


	//   ....[0]....
.L_38:
        /*004c*/ 	.word	0x00000090


	//   ....[1]....
        /*0050*/ 	.word	0x000001d0


	//----- nvinfo : EIATTR_CRS_STACK_SIZE
	.align		4
.L_39:
        /*0054*/ 	.byte	0x04, 0x1e
        /*0056*/ 	.short	(.L_41 - .L_40)
.L_40:
        /*0058*/ 	.word	0x00000000


	//----- nvinfo : EIATTR_CBANK_PARAM_SIZE
	.align		4
.L_41:
        /*005c*/ 	.byte	0x03, 0x19
        /*005e*/ 	.short	0x0018


	//----- nvinfo : EIATTR_PARAM_CBANK
	.align		4
        /*0060*/ 	.byte	0x04, 0x0a
        /*0062*/ 	.short	(.L_43 - .L_42)
	.align		4
.L_42:
        /*0064*/ 	.word	index@(.nv.constant0._Z22histogram_naive_kernelPKjPjm)
        /*0068*/ 	.short	0x0380
        /*006a*/ 	.short	0x0018


	//----- nvinfo : EIATTR_SW_WAR
	.align		4
.L_43:
        /*006c*/ 	.byte	0x04, 0x36
        /*006e*/ 	.short	(.L_45 - .L_44)
.L_44:
        /*0070*/ 	.word	0x00000008
.L_45:


//--------------------- .nv.callgraph             --------------------------
	.section	.nv.callgraph,"",@"SHT_CUDA_CALLGRAPH"
	.align	4
	.sectionentsize	8
	.align		4
        /*0000*/ 	.word	0x00000000
	.align		4
        /*0004*/ 	.word	0xffffffff
	.align		4
        /*0008*/ 	.word	0x00000000
	.align		4
        /*000c*/ 	.word	0xfffffffe
	.align		4
        /*0010*/ 	.word	0x00000000
	.align		4
        /*0014*/ 	.word	0xfffffffd
	.align		4
        /*0018*/ 	.word	0x00000000
	.align		4
        /*001c*/ 	.word	0xfffffffc


//--------------------- .text._Z27histogram_shared_mem_kernelPKjPjmi --------------------------
	.section	.text._Z27histogram_shared_mem_kernelPKjPjmi,"ax",@progbits
	.align	128
        .global         _Z27histogram_shared_mem_kernelPKjPjmi
        .type           _Z27histogram_shared_mem_kernelPKjPjmi,@function
        .size           _Z27histogram_shared_mem_kernelPKjPjmi,(.L_x_12 - _Z27histogram_shared_mem_kernelPKjPjmi)
        .other          _Z27histogram_shared_mem_kernelPKjPjmi,@"STO_CUDA_ENTRY STV_DEFAULT"
_Z27histogram_shared_mem_kernelPKjPjmi:
.text._Z27histogram_shared_mem_kernelPKjPjmi:
[----:B------:R-:W-:Y:S01]  /*0000*/  LDC R1, c[0x0][0x37c] ;  /* 0x0000df00ff017b82 */ /* 0x000fe20000000800 */
[----:B------:R-:W0:Y:S07]  /*0010*/  S2R R7, SR_TID.X ;  /* 0x0000000000077919 */ /* 0x000e2e0000002100 */
[----:B------:R-:W1:Y:S01]  /*0020*/  S2UR UR4, SR_CTAID.X ;  /* 0x00000000000479c3 */ /* 0x000e620000002500 */
[----:B------:R-:W0:Y:S01]  /*0030*/  LDCU UR5, c[0x0][0x398] ;  /* 0x00007300ff0577ac */ /* 0x000e220008000800 */
[----:B------:R-:W-:Y:S01]  /*0040*/  BSSY.RECONVERGENT B0, `(.L_x_0) ;  /* 0x0000015000007945 */ /* 0x000fe20003800200 */
[----:B------:R-:W2:Y:S05]  /*0050*/  LDCU.64 UR8, c[0x0][0x390] ;  /* 0x00007200ff0877ac */ /* 0x000eaa0008000a00 */
[----:B------:R-:W1:Y:S01]  /*0060*/  LDC R6, c[0x0][0x360] ;  /* 0x0000d800ff067b82 */ /* 0x000e620000000800 */
[----:B------:R-:W3:Y:S01]  /*0070*/  LDCU.64 UR6, c[0x0][0x358] ;  /* 0x00006b00ff0677ac */ /* 0x000ee20008000a00 */
[----:B------:R-:W4:Y:S01]  /*0080*/  LDCU.64 UR10, c[0x0][0x380] ;  /* 0x00007000ff0a77ac */ /* 0x000f220008000a00 */
[C---:B0-----:R-:W-:Y:S01]  /*0090*/  ISETP.GE.AND P2, PT, R7.reuse, UR5, PT ;  /* 0x0000000507007c0c */ /* 0x041fe2000bf46270 */
[----:B-1----:R-:W-:Y:S01]  /*00a0*/  IMAD R0, R6, UR4, R7 ;  /* 0x0000000406007c24 */ /* 0x002fe2000f8e0207 */
[----:B------:R-:W-:-:S04]  /*00b0*/  ISETP.GE.AND P1, PT, R7, UR5, PT ;  /* 0x0000000507007c0c */ /* 0x000fc8000bf26270 */
[----:B--2---:R-:W-:Y:S02]  /*00c0*/  ISETP.GE.U32.AND P0, PT, R0, UR8, PT ;  /* 0x0000000800007c0c */ /* 0x004fe4000bf06070 */
[----:B------:R-:W-:-:S04]  /*00d0*/  SHF.R.S32.HI R8, RZ, 0x1f, R0 ;  /* 0x0000001fff087819 */ /* 0x000fc80000011400 */
[----:B------:R-:W-:Y:S01]  /*00e0*/  ISETP.GE.U32.AND.EX P0, PT, R8, UR9, PT, P0 ;  /* 0x0000000908007c0c */ /* 0x000fe2000bf06100 */
[----:B---34-:R-:W-:-:S12]  /*00f0*/  @P2 BRA `(.L_x_1) ;  /* 0x0000000000242947 */ /* 0x018fd80003800000 */
[----:B------:R-:W0:Y:S01]  /*0100*/  S2R R5, SR_CgaCtaId ;  /* 0x0000000000057919 */ /* 0x000e220000008800 */
[----:B------:R-:W-:Y:S01]  /*0110*/  MOV R2, 0x400 ;  /* 0x0000040000027802 */ /* 0x000fe20000000f00 */
[----:B------:R-:W-:-:S03]  /*0120*/  IMAD.MOV.U32 R3, RZ, RZ, R7 ;  /* 0x000000ffff037224 */ /* 0x000fc600078e0007 */
[----:B0-----:R-:W-:-:S07]  /*0130*/  LEA R2, R5, R2, 0x18 ;  /* 0x0000000205027211 */ /* 0x001fce00078ec0ff */
.L_x_2:
[----:B------:R-:W-:Y:S02]  /*0140*/  IMAD R4, R3, 0x4, R2 ;  /* 0x0000000403047824 */ /* 0x000fe400078e0202 */
[----:B------:R-:W-:-:S03]  /*0150*/  IMAD.IADD R3, R6, 0x1, R3 ;  /* 0x0000000106037824 */ /* 0x000fc600078e0203 */
[----:B------:R0:W-:Y:S02]  /*0160*/  STS [R4], RZ ;  /* 0x000000ff04007388 */ /* 0x0001e40000000800 */
[----:B------:R-:W-:-:S13]  /*0170*/  ISETP.GE.AND P2, PT, R3, UR5, PT ;  /* 0x0000000503007c0c */ /* 0x000fda000bf46270 */
[----:B0-----:R-:W-:Y:S05]  /*0180*/  @!P2 BRA `(.L_x_2) ;  /* 0xfffffffc00eca947 */ /* 0x001fea000383ffff */
.L_x_1:
[----:B------:R-:W-:Y:S05]  /*0190*/  BSYNC.RECONVERGENT B0 ;  /* 0x0000000000007941 */ /* 0x000fea0003800200 */
.L_x_0:
[----:B------:R-:W-:Y:S06]  /*01a0*/  BAR.SYNC.DEFER_BLOCKING 0x0 ;  /* 0x0000000000007b1d */ /* 0x000fec0000010000 */
[----:B------:R-:W-:Y:S04]  /*01b0*/  BSSY.RECONVERGENT B0, `(.L_x_3) ;  /* 0x0000011000007945 */ /* 0x000fe80003800200 */
[----:B------:R-:W-:Y:S05]  /*01c0*/  @P0 BRA `(.L_x_4) ;  /* 0x00000000003c0947 */ /* 0x000fea0003800000 */
[----:B------:R-:W0:Y:S01]  /*01d0*/  S2R R3, SR_CgaCtaId ;  /* 0x0000000000037919 */ /* 0x000e220000008800 */
[----:B------:R-:W1:Y:S01]  /*01e0*/  LDCU UR4, c[0x0][0x370] ;  /* 0x00006e00ff0477ac */ /* 0x000e620008000800 */
[----:B------:R-:W-:Y:S01]  /*01f0*/  MOV R2, 0x400 ;  /* 0x0000040000027802 */ /* 0x000fe20000000f00 */
[----:B-1----:R-:W-:-:S03]  /*0200*/  IMAD R5, R6, UR4, RZ ;  /* 0x0000000406057c24 */ /* 0x002fc6000f8e02ff */
[----:B0-----:R-:W-:-:S07]  /*0210*/  LEA R9, R3, R2, 0x18 ;  /* 0x0000000203097211 */ /* 0x001fce00078ec0ff */
.L_x_5:
[----:B------:R-:W-:-:S04]  /*0220*/  LEA R2, P0, R0, UR10, 0x2 ;  /* 0x0000000a00027c11 */ /* 0x000fc8000f8010ff */
[----:B------:R-:W-:-:S05]  /*0230*/  LEA.HI.X R3, R0, UR11, R8, 0x2, P0 ;  /* 0x0000000b00037c11 */ /* 0x000fca00080f1408 */
[----:B------:R-:W2:Y:S01]  /*0240*/  LDG.E R2, desc[UR6][R2.64] ;  /* 0x0000000602027981 */ /* 0x000ea2000c1e1900 */
[----:B------:R-:W-:-:S05]  /*0250*/  IMAD.IADD R0, R5, 0x1, R0 ;  /* 0x0000000105007824 */ /* 0x000fca00078e0200 */
[----:B------:R-:W-:Y:S02]  /*0260*/  ISETP.GE.U32.AND P0, PT, R0, UR8, PT ;  /* 0x0000000800007c0c */ /* 0x000fe4000bf06070 */
[----:B------:R-:W-:-:S04]  /*0270*/  SHF.R.S32.HI R8, RZ, 0x1f, R0 ;  /* 0x0000001fff087819 */ /* 0x000fc80000011400 */
[----:B------:R-:W-:Y:S01]  /*0280*/  ISETP.GE.U32.AND.EX P0, PT, R8, UR9, PT, P0 ;  /* 0x0000000908007c0c */ /* 0x000fe2000bf06100 */
[----:B0-2---:R-:W-:-:S05]  /*0290*/  IMAD R4, R2, 0x4, R9 ;  /* 0x0000000402047824 */ /* 0x005fca00078e0209 */
[----:B------:R0:W-:Y:S07]  /*02a0*/  ATOMS.POPC.INC.32 RZ, [R4+URZ] ;  /* 0x0000000004ff7f8c */ /* 0x0001ee000d8000ff */
[----:B------:R-:W-:Y:S05]  /*02b0*/  @!P0 BRA `(.L_x_5) ;  /* 0xfffffffc00d88947 */ /* 0x000fea000383ffff */
.L_x_4:
[----:B------:R-:W-:Y:S05]  /*02c0*/  BSYNC.RECONVERGENT B0 ;  /* 0x0000000000007941 */ /* 0x000fea0003800200 */
.L_x_3:
[----:B------:R-:W-:Y:S06]  /*02d0*/  BAR.SYNC.DEFER_BLOCKING 0x0 ;  /* 0x0000000000007b1d */ /* 0x000fec0000010000 */
[----:B------:R-:W-:Y:S05]  /*02e0*/  @P1 EXIT ;  /* 0x000000000000194d */ /* 0x000fea0003800000 */
[----:B------:R-:W1:Y:S01]  /*02f0*/  S2UR UR5, SR_CgaCtaId ;  /* 0x00000000000579c3 */ /* 0x000e620000008800 */
[----:B------:R-:W-:Y:S01]  /*0300*/  UMOV UR4, 0x400 ;  /* 0x0000040000047882 */ /* 0x000fe20000000000 */
[----:B------:R-:W2:Y:S06]  /*0310*/  LDCU UR8, c[0x0][0x398] ;  /* 0x00007300ff0877ac */ /* 0x000eac0008000800 */
[----:B0-----:R-:W0:Y:S01]  /*0320*/  LDC.64 R4, c[0x0][0x388] ;  /* 0x0000e200ff047b82 */ /* 0x001e220000000a00 */
[----:B-12---:R-:W-:-:S12]  /*0330*/  ULEA UR4, UR5, UR4, 0x18 ;  /* 0x0000000405047291 */ /* 0x006fd8000f8ec0ff */
.L_x_8:
[----:B------:R-:W-:Y:S01]  /*0340*/  LEA R0, R7, UR4, 0x2 ;  /* 0x0000000407007c11 */ /* 0x000fe2000f8e10ff */
[----:B------:R-:W-:Y:S04]  /*0350*/  BSSY.RECONVERGENT B0, `(.L_x_6) ;  /* 0x0000006000007945 */ /* 0x000fe80003800200 */
[----:B-1----:R-:W1:Y:S02]  /*0360*/  LDS R9, [R0] ;  /* 0x0000000000097984 */ /* 0x002e640000000800 */
[----:B-1----:R-:W-:-:S13]  /*0370*/  ISETP.NE.AND P0, PT, R9, RZ, PT ;  /* 0x000000ff0900720c */ /* 0x002fda0003f05270 */
[----:B------:R-:W-:Y:S05]  /*0380*/  @!P0 BRA `(.L_x_7) ;  /* 0x0000000000088947 */ /* 0x000fea0003800000 */
[----:B0-----:R-:W-:-:S05]  /*0390*/  IMAD.WIDE R2, R7, 0x4, R4 ;  /* 0x0000000407027825 */ /* 0x001fca00078e0204 */
[----:B------:R1:W-:Y:S02]  /*03a0*/  REDG.E.ADD.STRONG.GPU desc[UR6][R2.64], R9 ;  /* 0x000000090200798e */ /* 0x0003e4000c12e106 */
.L_x_7:
[----:B------:R-:W-:Y:S05]  /*03b0*/  BSYNC.RECONVERGENT B0 ;  /* 0x0000000000007941 */ /* 0x000fea0003800200 */
.L_x_6:
[----:B------:R-:W-:-:S05]  /*03c0*/  IMAD.IADD R7, R6, 0x1, R7 ;  /* 0x0000000106077824 */ /* 0x000fca00078e0207 */
[----:B------:R-:W-:-:S13]  /*03d0*/  ISETP.GE.AND P0, PT, R7, UR8, PT ;  /* 0x0000000807007c0c */ /* 0x000fda000bf06270 */
[----:B------:R-:W-:Y:S05]  /*03e0*/  @!P0 BRA `(.L_x_8) ;  /* 0xfffffffc00d48947 */ /* 0x000fea000383ffff */
[----:B------:R-:W-:Y:S05]  /*03f0*/  EXIT ;  /* 0x000000000000794d */ /* 0x000fea0003800000 */
.L_x_9:
[----:B------:R-:W-:-:S00]  /*0400*/  BRA `(.L_x_9) ;  /* 0xfffffffc00fc7947 */ /* 0x000fc0000383ffff */
[----:B------:R-:W-:-:S00]  /*0410*/  NOP ;  /* 0x0000000000007918 */ /* 0x000fc00000000000 */
        /* <DEDUP_REMOVED lines=14> */
.L_x_12:


//--------------------- .text._Z22histogram_naive_kernelPKjPjm --------------------------
	.section	.text._Z22histogram_naive_kernelPKjPjm,"ax",@progbits
	.align	128
        .global         _Z22histogram_naive_kernelPKjPjm
        .type           _Z22histogram_naive_kernelPKjPjm,@function
        .size           _Z22histogram_naive_kernelPKjPjm,(.L_x_13 - _Z22histogram_naive_kernelPKjPjm)
        .other          _Z22histogram_naive_kernelPKjPjm,@"STO_CUDA_ENTRY STV_DEFAULT"
_Z22histogram_naive_kernelPKjPjm:
.text._Z22histogram_naive_kernelPKjPjm:
[----:B------:R-:W-:Y:S01]  /*0000*/  LDC R1, c[0x0][0x37c] ;  /* 0x0000df00ff017b82 */ /* 0x000fe20000000800 */
[----:B------:R-:W0:Y:S07]  /*0010*/  S2R R0, SR_TID.X ;  /* 0x0000000000007919 */ /* 0x000e2e0000002100 */
[----:B------:R-:W0:Y:S01]  /*0020*/  S2UR UR4, SR_CTAID.X ;  /* 0x00000000000479c3 */ /* 0x000e220000002500 */
[----:B------:R-:W1:Y:S07]  /*0030*/  LDCU.64 UR8, c[0x0][0x390] ;  /* 0x00007200ff0877ac */ /* 0x000e6e0008000a00 */
[----:B------:R-:W0:Y:S02]  /*0040*/  LDC R9, c[0x0][0x360] ;  /* 0x0000d800ff097b82 */ /* 0x000e240000000800 */
[----:B0-----:R-:W-:-:S05]  /*0050*/  IMAD R0, R9, UR4, R0 ;  /* 0x0000000409007c24 */ /* 0x001fca000f8e0200 */
[----:B-1----:R-:W-:Y:S02]  /*0060*/  ISETP.GE.U32.AND P0, PT, R0, UR8, PT ;  /* 0x0000000800007c0c */ /* 0x002fe4000bf06070 */
[----:B------:R-:W-:-:S04]  /*0070*/  SHF.R.S32.HI R2, RZ, 0x1f, R0 ;  /* 0x0000001fff027819 */ /* 0x000fc80000011400 */
[----:B------:R-:W-:-:S13]  /*0080*/  ISETP.GE.U32.AND.EX P0, PT, R2, UR9, PT, P0 ;  /* 0x0000000902007c0c */ /* 0x000fda000bf06100 */
[----:B------:R-:W-:Y:S05]  /*0090*/  @P0 EXIT ;  /* 0x000000000000094d */ /* 0x000fea0003800000 */
[----:B------:R-:W0:Y:S01]  /*00a0*/  LDC.64 R6, c[0x0][0x388] ;  /* 0x0000e200ff067b82 */ /* 0x000e220000000a00 */
[----:B------:R-:W1:Y:S01]  /*00b0*/  LDCU UR4, c[0x0][0x370] ;  /* 0x00006e00ff0477ac */ /* 0x000e620008000800 */
[----:B------:R-:W-:Y:S02]  /*00c0*/  IMAD.MOV.U32 R11, RZ, RZ, R2 ;  /* 0x000000ffff0b7224 */ /* 0x000fe400078e0002 */
[----:B------:R-:W-:Y:S01]  /*00d0*/  IMAD.MOV.U32 R8, RZ, RZ, R0 ;  /* 0x000000ffff087224 */ /* 0x000fe200078e0000 */
[----:B------:R-:W2:Y:S01]  /*00e0*/  LDCU.64 UR6, c[0x0][0x358] ;  /* 0x00006b00ff0677ac */ /* 0x000ea20008000a00 */
[----:B------:R-:W3:Y:S01]  /*00f0*/  LDCU.64 UR10, c[0x0][0x380] ;  /* 0x00007000ff0a77ac */ /* 0x000ee20008000a00 */
[----:B-1----:R-:W-:-:S07]  /*0100*/  IMAD R9, R9, UR4, RZ ;  /* 0x0000000409097c24 */ /* 0x002fce000f8e02ff */
.L_x_10:
[----:B---3--:R-:W-:-:S04]  /*0110*/  LEA R4, P0, R8, UR10, 0x2 ;  /* 0x0000000a08047c11 */ /* 0x008fc8000f8010ff */
[----:B------:R-:W-:-:S05]  /*0120*/  LEA.HI.X R5, R8, UR11, R11, 0x2, P0 ;  /* 0x0000000b08057c11 */ /* 0x000fca00080f140b */
[----:B-12---:R-:W0:Y:S01]  /*0130*/  LDG.E R3, desc[UR6][R4.64] ;  /* 0x0000000604037981 */ /* 0x006e22000c1e1900 */
[----:B------:R-:W-:Y:S02]  /*0140*/  IMAD.IADD R8, R9, 0x1, R0 ;  /* 0x0000000109087824 */ /* 0x000fe400078e0200 */
[----:B------:R-:W-:-:S03]  /*0150*/  IMAD.MOV.U32 R13, RZ, RZ, 0x1 ;  /* 0x00000001ff0d7424 */ /* 0x000fc600078e00ff */
[----:B------:R-:W-:Y:S02]  /*0160*/  ISETP.GE.U32.AND P0, PT, R8, UR8, PT ;  /* 0x0000000808007c0c */ /* 0x000fe4000bf06070 */
[----:B------:R-:W-:-:S04]  /*0170*/  SHF.R.S32.HI R11, RZ, 0x1f, R8 ;  /* 0x0000001fff0b7819 */ /* 0x000fc80000011408 */
[----:B------:R-:W-:Y:S01]  /*0180*/  ISETP.GE.U32.AND.EX P0, PT, R11, UR9, PT, P0 ;  /* 0x000000090b007c0c */ /* 0x000fe2000bf06100 */
[----:B------:R-:W-:Y:S02]  /*0190*/  IMAD.MOV.U32 R0, RZ, RZ, R8 ;  /* 0x000000ffff007224 */ /* 0x000fe400078e0008 */
[----:B0-----:R-:W-:-:S05]  /*01a0*/  IMAD.WIDE.U32 R2, R3, 0x4, R6 ;  /* 0x0000000403027825 */ /* 0x001fca00078e0006 */
[----:B------:R1:W-:Y:S05]  /*01b0*/  REDG.E.ADD.STRONG.GPU desc[UR6][R2.64], R13 ;  /* 0x0000000d0200798e */ /* 0x0003ea000c12e106 */
[----:B------:R-:W-:Y:S05]  /*01c0*/  @!P0 BRA `(.L_x_10) ;  /* 0xfffffffc00d08947 */ /* 0x000fea000383ffff */
[----:B------:R-:W-:Y:S05]  /*01d0*/  EXIT ;  /* 0x000000000000794d */ /* 0x000fea0003800000 */
.L_x_11:
        /* <DEDUP_REMOVED lines=10> */
.L_x_13:


//--------------------- .nv.shared._Z27histogram_shared_mem_kernelPKjPjmi --------------------------
	.section	.nv.shared._Z27histogram_shared_mem_kernelPKjPjmi,"aw",@nobits
	.sectionflags	@""
	.align	16
	.zero		1024


//--------------------- .nv.shared.reserved.0     --------------------------
	.section	.nv.shared.reserved.0,"aw",@nobits
	.weak		__nv_reservedSMEM_offset_0_alias
	.size		__nv_reservedSMEM_offset_0_alias, 0, 64
	.other		__nv_reservedSMEM_offset_0_alias,@"STO_CUDA_RESERVED_SHARED STV_DEFAULT"
__nv_reservedSMEM_offset_0_alias:
	.zero		0
	.zero		64


//--------------------- .nv.shared._Z22histogram_naive_kernelPKjPjm --------------------------
	.section	.nv.shared._Z22histogram_naive_kernelPKjPjm,"aw",@nobits
	.sectionflags	@""
	.align	16
	.zero		1024


//--------------------- .nv.constant0._Z27histogram_shared_mem_kernelPKjPjmi --------------------------
	.section	.nv.constant0._Z27histogram_shared_mem_kernelPKjPjmi,"a",@progbits
	.sectionflags	@""
	.align	4
.nv.constant0._Z27histogram_shared_mem_kernelPKjPjmi:
	.zero		924


//--------------------- .nv.constant0._Z22histogram_naive_kernelPKjPjm --------------------------
	.section	.nv.constant0._Z22histogram_naive_kernelPKjPjm,"a",@progbits
	.sectionflags	@""
	.align	4
.nv.constant0._Z22histogram_naive_kernelPKjPjm:
	.zero		920


//--------------------- SYMBOLS --------------------------

	.type		.nv.reservedSmem.offset0,@object
	.size		.nv.reservedSmem.offset0,0x4
	.type		.nv.reservedSmem.cap,@object
	.size		.nv.reservedSmem.cap,0x4
